//
// Generated by NVIDIA NVVM Compiler
//
// Compiler Build ID: CL-36424714
// Cuda compilation tools, release 13.0, V13.0.88
// Based on NVVM 20.0.0
//

.version 9.0
.target sm_100
.address_size 64

	// .globl	GstNvJpegEncConvertMain

.visible .entry GstNvJpegEncConvertMain(
	.param .u64 GstNvJpegEncConvertMain_param_0,
	.param .u64 .ptr .align 1 GstNvJpegEncConvertMain_param_1,
	.param .u64 .ptr .align 1 GstNvJpegEncConvertMain_param_2,
	.param .u32 GstNvJpegEncConvertMain_param_3,
	.param .u32 GstNvJpegEncConvertMain_param_4,
	.param .u32 GstNvJpegEncConvertMain_param_5
)
{
	.reg .pred 	%p<6>;
	.reg .b32 	%r<19>;
	.reg .b32 	%f<19>;
	.reg .b64 	%rd<9>;

	ld.param.u64 	%rd1, [GstNvJpegEncConvertMain_param_0];
	ld.param.u64 	%rd2, [GstNvJpegEncConvertMain_param_1];
	ld.param.u64 	%rd3, [GstNvJpegEncConvertMain_param_2];
	ld.param.u32 	%r3, [GstNvJpegEncConvertMain_param_3];
	ld.param.u32 	%r6, [GstNvJpegEncConvertMain_param_4];
	ld.param.u32 	%r5, [GstNvJpegEncConvertMain_param_5];
	mov.u32 	%r7, %ctaid.x;
	mov.u32 	%r8, %ntid.x;
	mov.u32 	%r9, %tid.x;
	mad.lo.s32 	%r1, %r7, %r8, %r9;
	mov.u32 	%r10, %ctaid.y;
	mov.u32 	%r11, %ntid.y;
	mov.u32 	%r12, %tid.y;
	mad.lo.s32 	%r13, %r10, %r11, %r12;
	setp.ge.s32 	%p1, %r1, %r3;
	setp.ge.s32 	%p2, %r13, %r6;
	or.pred  	%p3, %p1, %p2;
	@%p3 bra 	$L__BB0_6;
	setp.lt.s32 	%p4, %r3, 2;
	mov.f32 	%f17, 0f00000000;
	@%p4 bra 	$L__BB0_3;
	cvt.rn.f32.s32 	%f6, %r1;
	add.s32 	%r14, %r3, -1;
	cvt.rn.f32.u32 	%f7, %r14;
	div.rn.f32 	%f17, %f6, %f7;
$L__BB0_3:
	setp.lt.u32 	%p5, %r6, 2;
	mov.f32 	%f18, 0f00000000;
	@%p5 bra 	$L__BB0_5;
	cvt.rn.f32.u32 	%f9, %r13;
	add.s32 	%r15, %r6, -1;
	cvt.rn.f32.u32 	%f10, %r15;
	div.rn.f32 	%f18, %f9, %f10;
$L__BB0_5:
	tex.2d.v4.f32.f32 	{%f11, %f12, %f13, %f14}, [%rd1, {%f17, %f18}];
	mad.lo.s32 	%r16, %r5, %r13, %r1;
	mul.f32 	%f15, %f11, 0f437F0000;
	cvt.rzi.s32.f32 	%r17, %f15;
	cvt.u64.u32 	%rd4, %r16;
	cvta.to.global.u64 	%rd5, %rd2;
	add.s64 	%rd6, %rd5, %rd4;
	st.global.u8 	[%rd6], %r17;
	mul.f32 	%f16, %f12, 0f437F0000;
	cvt.rzi.s32.f32 	%r18, %f16;
	cvta.to.global.u64 	%rd7, %rd3;
	add.s64 	%rd8, %rd7, %rd4;
	st.global.u8 	[%rd8], %r18;
$L__BB0_6:
	ret;

}


// ===== COMPILED SASS (sm_100) =====

	.target	sm_100

	.elftype	@"ET_EXEC"


//--------------------- .note.nv.tkinfo           --------------------------
	.section	.note.nv.tkinfo,"",@"SHT_NOTE"
	.sectionflags	@"SHF_NOTE_NV_TKINFO"
	.tkinfo
        /*0018*/ 	.word	0x00000002
        /*0030*/ 	.string	""
        /*0030*/ 	.string	"ptxas"
        /*0030*/ 	.string	"Cuda compilation tools, release 13.0, V13.0.88"
        /*0030*/ 	.string	"Build cuda_13.0.r13.0/compiler.36424714_0"
        /*0030*/ 	.string	"-arch sm_100 -m 64 "



//--------------------- .note.nv.cuinfo           --------------------------
	.section	.note.nv.cuinfo,"",@"SHT_NOTE"
	.sectionflags	@"SHF_NOTE_NV_CUINFO"
        /*0018*/ 	.short	0x0002
        /*001a*/ 	.short	0x0064
        /*001c*/ 	.short	0x0082
	.zero		2


//--------------------- .nv.info                  --------------------------
	.section	.nv.info,"",@"SHT_CUDA_INFO"
	.align	4


	//----- nvinfo : EIATTR_REGCOUNT
	.align		4
        /*0000*/ 	.byte	0x04, 0x2f
        /*0002*/ 	.short	(.L_1 - .L_0)
	.align		4
.L_0:
        /*0004*/ 	.word	index@(GstNvJpegEncConvertMain)
        /*0008*/ 	.word	0x00000011


	//----- nvinfo : EIATTR_FRAME_SIZE
	.align		4
.L_1:
        /*000c*/ 	.byte	0x04, 0x11
        /*000e*/ 	.short	(.L_3 - .L_2)
	.align		4
.L_2:
        /*0010*/ 	.word	index@($__internal_0_$__cuda_sm3x_div_rn_noftz_f32_slowpath)
        /*0014*/ 	.word	0x00000000


	//----- nvinfo : EIATTR_FRAME_SIZE
	.align		4
.L_3:
        /*0018*/ 	.byte	0x04, 0x11
        /*001a*/ 	.short	(.L_5 - .L_4)
	.align		4
.L_4:
        /*001c*/ 	.word	index@(GstNvJpegEncConvertMain)
        /*0020*/ 	.word	0x00000000


	//----- nvinfo : EIATTR_MIN_STACK_SIZE
	.align		4
.L_5:
        /*0024*/ 	.byte	0x04, 0x12
        /*0026*/ 	.short	(.L_7 - .L_6)
	.align		4
.L_6:
        /*0028*/ 	.word	index@(GstNvJpegEncConvertMain)
        /*002c*/ 	.word	0x00000000
.L_7:


//--------------------- .nv.compat                --------------------------
	.section	.nv.compat,"",@"SHT_CUDA_COMPAT_INFO"
	.align	4
        /*0000*/ 	.byte	0x02, 0x09, 0x00, 0x00, 0x02, 0x02, 0x02, 0x00, 0x02, 0x05, 0x05, 0x00, 0x03, 0x07, 0x01, 0x01
        /*0010*/ 	.byte	0x02, 0x03, 0x00, 0x00, 0x02, 0x06, 0x01, 0x00, 0x04, 0x0b, 0x08, 0x00, 0x01, 0x00, 0x00, 0x00
        /*0020*/ 	.byte	0x00, 0x00, 0x00, 0x00


//--------------------- .nv.info.GstNvJpegEncConvertMain --------------------------
	.section	.nv.info.GstNvJpegEncConvertMain,"",@"SHT_CUDA_INFO"
	.sectionflags	@""
	.align	4


	//----- nvinfo : EIATTR_CUDA_API_VERSION
	.align		4
        /*0000*/ 	.byte	0x04, 0x37
        /*0002*/ 	.short	(.L_9 - .L_8)
.L_8:
        /*0004*/ 	.word	0x00000082


	//----- nvinfo : EIATTR_KPARAM_INFO
	.align		4
.L_9:
        /*0008*/ 	.byte	0x04, 0x17
        /*000a*/ 	.short	(.L_11 - .L_10)
.L_10:
        /*000c*/ 	.word	0x00000000
        /*0010*/ 	.short	0x0005
        /*0012*/ 	.short	0x0020
        /*0014*/ 	.byte	0x00, 0xf0, 0x11, 0x00


	//----- nvinfo : EIATTR_KPARAM_INFO
	.align		4
.L_11:
        /*0018*/ 	.byte	0x04, 0x17
        /*001a*/ 	.short	(.L_13 - .L_12)
.L_12:
        /*001c*/ 	.word	0x00000000
        /*0020*/ 	.short	0x0004
        /*0022*/ 	.short	0x001c
        /*0024*/ 	.byte	0x00, 0xf0, 0x11, 0x00


	//----- nvinfo : EIATTR_KPARAM_INFO
	.align		4
.L_13:
        /*0028*/ 	.byte	0x04, 0x17
        /*002a*/ 	.short	(.L_15 - .L_14)
.L_14:
        /*002c*/ 	.word	0x00000000
        /*0030*/ 	.short	0x0003
        /*0032*/ 	.short	0x0018
        /*0034*/ 	.byte	0x00, 0xf0, 0x11, 0x00


	//----- nvinfo : EIATTR_KPARAM_INFO
	.align		4
.L_15:
        /*0038*/ 	.byte	0x04, 0x17
        /*003a*/ 	.short	(.L_17 - .L_16)
.L_16:
        /*003c*/ 	.word	0x00000000
        /*0040*/ 	.short	0x0002
        /*0042*/ 	.short	0x0010
        /*0044*/ 	.byte	0x00, 0xf5, 0x21, 0x00


	//----- nvinfo : EIATTR_KPARAM_INFO
	.align		4
.L_17:
        /*0048*/ 	.byte	0x04, 0x17
        /*004a*/ 	.short	(.L_19 - .L_18)
.L_18:
        /*004c*/ 	.word	0x00000000
        /*0050*/ 	.short	0x0001
        /*0052*/ 	.short	0x0008
        /*0054*/ 	.byte	0x00, 0xf5, 0x21, 0x00


	//----- nvinfo : EIATTR_KPARAM_INFO
	.align		4
.L_19:
        /*0058*/ 	.byte	0x04, 0x17
        /*005a*/ 	.short	(.L_21 - .L_20)
.L_20:
        /*005c*/ 	.word	0x00000000
        /*0060*/ 	.short	0x0000
        /*0062*/ 	.short	0x0000
        /*0064*/ 	.byte	0x00, 0xf0, 0x21, 0x00


	//----- nvinfo : EIATTR_SPARSE_MMA_MASK
	.align		4
.L_21:
        /*0068*/ 	.byte	0x03, 0x50
        /*006a*/ 	.short	0x0000


	//----- nvinfo : EIATTR_MAXREG_COUNT
	.align		4
        /*006c*/ 	.byte	0x03, 0x1b
        /*006e*/ 	.short	0x00ff


	//----- nvinfo : EIATTR_MERCURY_ISA_VERSION
	.align		4
        /*0070*/ 	.byte	0x03, 0x5f
        /*0072*/ 	.short	0x0101


	//----- nvinfo : EIATTR_VRC_CTA_INIT_COUNT
	.align		4
        /*0074*/ 	.byte	0x02, 0x4a
	.zero		1
	.zero		1


	//----- nvinfo : EIATTR_EXIT_INSTR_OFFSETS
	.align		4
        /*0078*/ 	.byte	0x04, 0x1c
        /*007a*/ 	.short	(.L_23 - .L_22)


	//   ....[0]....
.L_22:
        /*007c*/ 	.word	0x000000c0


	//   ....[1]....
        /*0080*/ 	.word	0x00000480


	//----- nvinfo : EIATTR_CRS_STACK_SIZE
	.align		4
.L_23:
        /*0084*/ 	.byte	0x04, 0x1e
        /*0086*/ 	.short	(.L_25 - .L_24)
.L_24:
        /*0088*/ 	.word	0x00000000


	//----- nvinfo : EIATTR_CBANK_PARAM_SIZE
	.align		4
.L_25:
        /*008c*/ 	.byte	0x03, 0x19
        /*008e*/ 	.short	0x0024


	//----- nvinfo : EIATTR_PARAM_CBANK
	.align		4
        /*0090*/ 	.byte	0x04, 0x0a
        /*0092*/ 	.short	(.L_27 - .L_26)
	.align		4
.L_26:
        /*0094*/ 	.word	index@(.nv.constant0.GstNvJpegEncConvertMain)
        /*0098*/ 	.short	0x0380
        /*009a*/ 	.short	0x0024


	//----- nvinfo : EIATTR_SW_WAR
	.align		4
.L_27:
        /*009c*/ 	.byte	0x04, 0x36
        /*009e*/ 	.short	(.L_29 - .L_28)
.L_28:
        /*00a0*/ 	.word	0x00000008
.L_29:


//--------------------- .nv.callgraph             --------------------------
	.section	.nv.callgraph,"",@"SHT_CUDA_CALLGRAPH"
	.align	4
	.sectionentsize	8
	.align		4
        /*0000*/ 	.word	0x00000000
	.align		4
        /*0004*/ 	.word	0xffffffff
	.align		4
        /*0008*/ 	.word	0x00000000
	.align		4
        /*000c*/ 	.word	0xfffffffe
	.align		4
        /*0010*/ 	.word	0x00000000
	.align		4
        /*0014*/ 	.word	0xfffffffd
	.align		4
        /*0018*/ 	.word	0x00000000
	.align		4
        /*001c*/ 	.word	0xfffffffc


//--------------------- .text.GstNvJpegEncConvertMain --------------------------
	.section	.text.GstNvJpegEncConvertMain,"ax",@progbits
	.align	128
        .global         GstNvJpegEncConvertMain
        .type           GstNvJpegEncConvertMain,@function
        .size           GstNvJpegEncConvertMain,(.L_x_17 - GstNvJpegEncConvertMain)
        .other          GstNvJpegEncConvertMain,@"STO_CUDA_ENTRY STV_DEFAULT"
GstNvJpegEncConvertMain:
.text.GstNvJpegEncConvertMain:
[----:B------:R-:W-:Y:S01]  /*0000*/  LDC R1, c[0x0][0x37c] ;  /* 0x0000df00ff017b82 */ /* 0x000fe20000000800 */
[----:B------:R-:W0:Y:S07]  /*0010*/  S2R R3, SR_TID.Y ;  /* 0x0000000000037919 */ /* 0x000e2e0000002200 */
[----:B------:R-:W1:Y:S01]  /*0020*/  LDC R5, c[0x0][0x360] ;  /* 0x0000d800ff057b82 */ /* 0x000e620000000800 */
[----:B------:R-:W2:Y:S01]  /*0030*/  LDCU.64 UR4, c[0x0][0x398] ;  /* 0x00007300ff0477ac */ /* 0x000ea20008000a00 */
[----:B------:R-:W1:Y:S06]  /*0040*/  S2R R0, SR_TID.X ;  /* 0x0000000000007919 */ /* 0x000e6c0000002100 */
[----:B------:R-:W0:Y:S08]  /*0050*/  S2UR UR7, SR_CTAID.Y ;  /* 0x00000000000779c3 */ /* 0x000e300000002600 */
[----:B------:R-:W0:Y:S08]  /*0060*/  LDC R4, c[0x0][0x364] ;  /* 0x0000d900ff047b82 */ /* 0x000e300000000800 */
[----:B------:R-:W1:Y:S01]  /*0070*/  S2UR UR6, SR_CTAID.X ;  /* 0x00000000000679c3 */ /* 0x000e620000002500 */
[----:B0-----:R-:W-:-:S05]  /*0080*/  IMAD R4, R4, UR7, R3 ;  /* 0x0000000704047c24 */ /* 0x001fca000f8e0203 */
[----:B--2---:R-:W-:Y:S01]  /*0090*/  ISETP.GE.AND P0, PT, R4, UR5, PT ;  /* 0x0000000504007c0c */ /* 0x004fe2000bf06270 */
[----:B-1----:R-:W-:-:S05]  /*00a0*/  IMAD R5, R5, UR6, R0 ;  /* 0x0000000605057c24 */ /* 0x002fca000f8e0200 */
[----:B------:R-:W-:-:S13]  /*00b0*/  ISETP.GE.OR P0, PT, R5, UR4, P0 ;  /* 0x0000000405007c0c */ /* 0x000fda0008706670 */
[----:B------:R-:W-:Y:S05]  /*00c0*/  @P0 EXIT ;  /* 0x000000000000094d */ /* 0x000fea0003800000 */
[----:B------:R-:W-:Y:S01]  /*00d0*/  UISETP.GE.AND UP0, UPT, UR4, 0x2, UPT ;  /* 0x000000020400788c */ /* 0x000fe2000bf06270 */
[----:B------:R-:W-:-:S08]  /*00e0*/  IMAD.MOV.U32 R2, RZ, RZ, RZ ;  /* 0x000000ffff027224 */ /* 0x000fd000078e00ff */
[----:B------:R-:W-:Y:S05]  /*00f0*/  BRA.U !UP0, `(.L_x_0) ;  /* 0x0000000108407547 */ /* 0x000fea000b800000 */
[----:B------:R-:W-:Y:S01]  /*0100*/  UIADD3 UR4, UPT, UPT, UR4, -0x1, URZ ;  /* 0xffffffff04047890 */ /* 0x000fe2000fffe0ff */
[----:B------:R-:W-:Y:S01]  /*0110*/  I2FP.F32.S32 R0, R5 ;  /* 0x0000000500007245 */ /* 0x000fe20000201400 */
[----:B------:R-:W-:Y:S04]  /*0120*/  BSSY.RECONVERGENT B0, `(.L_x_0) ;  /* 0x000000d000007945 */ /* 0x000fe80003800200 */
[----:B------:R-:W-:-:S04]  /*0130*/  I2FP.F32.U32 R3, UR4 ;  /* 0x0000000400037c45 */ /* 0x000fc80008201000 */
[----:B------:R-:W0:Y:S08]  /*0140*/  MUFU.RCP R2, R3 ;  /* 0x0000000300027308 */ /* 0x000e300000001000 */
[----:B------:R-:W1:Y:S01]  /*0150*/  FCHK P0, R0, R3 ;  /* 0x0000000300007302 */ /* 0x000e620000000000 */
[----:B0-----:R-:W-:-:S04]  /*0160*/  FFMA R7, -R3, R2, 1 ;  /* 0x3f80000003077423 */ /* 0x001fc80000000102 */
[----:B------:R-:W-:-:S04]  /*0170*/  FFMA R7, R2, R7, R2 ;  /* 0x0000000702077223 */ /* 0x000fc80000000002 */
[----:B------:R-:W-:-:S04]  /*0180*/  FFMA R2, R0, R7, RZ ;  /* 0x0000000700027223 */ /* 0x000fc800000000ff */
[----:B------:R-:W-:-:S04]  /*0190*/  FFMA R6, -R3, R2, R0 ;  /* 0x0000000203067223 */ /* 0x000fc80000000100 */
[----:B------:R-:W-:Y:S01]  /*01a0*/  FFMA R2, R7, R6, R2 ;  /* 0x0000000607027223 */ /* 0x000fe20000000002 */
[----:B-1----:R-:W-:Y:S06]  /*01b0*/  @!P0 BRA `(.L_x_1) ;  /* 0x00000000000c8947 */ /* 0x002fec0003800000 */
[----:B------:R-:W-:-:S07]  /*01c0*/  MOV R6, 0x1e0 ;  /* 0x000001e000067802 */ /* 0x000fce0000000f00 */
[----:B------:R-:W-:Y:S05]  /*01d0*/  CALL.REL.NOINC `($__internal_0_$__cuda_sm3x_div_rn_noftz_f32_slowpath) ;  /* 0x0000000000ac7944 */ /* 0x000fea0003c00000 */
[----:B------:R-:W-:-:S07]  /*01e0*/  IMAD.MOV.U32 R2, RZ, RZ, R0 ;  /* 0x000000ffff027224 */ /* 0x000fce00078e0000 */
.L_x_1:
[----:B------:R-:W-:Y:S05]  /*01f0*/  BSYNC.RECONVERGENT B0 ;  /* 0x0000000000007941 */ /* 0x000fea0003800200 */
.L_x_0:
[----:B------:R-:W0:Y:S01]  /*0200*/  LDCU UR4, c[0x0][0x39c] ;  /* 0x00007380ff0477ac */ /* 0x000e220008000800 */
[----:B------:R-:W-:Y:S01]  /*0210*/  IMAD.MOV.U32 R3, RZ, RZ, RZ ;  /* 0x000000ffff037224 */ /* 0x000fe200078e00ff */
[----:B------:R-:W1:Y:S01]  /*0220*/  LDCU.64 UR6, c[0x0][0x358] ;  /* 0x00006b00ff0677ac */ /* 0x000e620008000a00 */
[----:B0-----:R-:W-:-:S09]  /*0230*/  UISETP.GE.U32.AND UP0, UPT, UR4, 0x2, UPT ;  /* 0x000000020400788c */ /* 0x001fd2000bf06070 */
[----:B-1----:R-:W-:Y:S05]  /*0240*/  BRA.U !UP0, `(.L_x_2) ;  /* 0x0000000108447547 */ /* 0x002fea000b800000 */
[----:B------:R-:W-:Y:S01]  /*0250*/  UIADD3 UR4, UPT, UPT, UR4, -0x1, URZ ;  /* 0xffffffff04047890 */ /* 0x000fe2000fffe0ff */
[----:B------:R-:W-:Y:S01]  /*0260*/  I2FP.F32.U32 R0, R4 ;  /* 0x0000000400007245 */ /* 0x000fe20000201000 */
        /* <DEDUP_REMOVED lines=13> */
.L_x_4:
[----:B------:R-:W-:Y:S05]  /*0340*/  BSYNC.RECONVERGENT B0 ;  /* 0x0000000000007941 */ /* 0x000fea0003800200 */
.L_x_3:
[----:B------:R-:W-:-:S07]  /*0350*/  IMAD.MOV.U32 R3, RZ, RZ, R6 ;  /* 0x000000ffff037224 */ /* 0x000fce00078e0006 */
.L_x_2:
[----:B------:R-:W0:Y:S01]  /*0360*/  LDCU UR4, c[0x0][0x380] ;  /* 0x00007000ff0477ac */ /* 0x000e220008000800 */
[----:B------:R-:W-:Y:S01]  /*0370*/  IMAD.MOV.U32 R10, RZ, RZ, -0x3e000000 ;  /* 0xc2000000ff0a7424 */ /* 0x000fe200078e00ff */
[----:B------:R-:W-:-:S03]  /*0380*/  UMOV UR5, URZ ;  /* 0x000000ff00057c82 */ /* 0x000fc60008000000 */
[----:B0-----:R0:W5:Y:S01]  /*0390*/  TEX.LL RZ, R2, R2, R10, UR4, 2D, 0x3 ;  /* 0x28ff040a02027f60 */ /* 0x00116200089e03ff */
[----:B------:R-:W1:Y:S01]  /*03a0*/  LDCU.64 UR8, c[0x0][0x388] ;  /* 0x00007100ff0877ac */ /* 0x000e620008000a00 */
[----:B------:R-:W2:Y:S01]  /*03b0*/  LDCU.64 UR10, c[0x0][0x390] ;  /* 0x00007200ff0a77ac */ /* 0x000ea20008000a00 */
[----:B0-----:R-:W0:Y:S02]  /*03c0*/  LDCU UR4, c[0x0][0x3a0] ;  /* 0x00007400ff0477ac */ /* 0x001e240008000800 */
[----:B0-----:R-:W-:-:S05]  /*03d0*/  IMAD R5, R4, UR4, R5 ;  /* 0x0000000404057c24 */ /* 0x001fca000f8e0205 */
[C---:B-1----:R-:W-:Y:S02]  /*03e0*/  IADD3 R4, P0, PT, R5.reuse, UR8, RZ ;  /* 0x0000000805047c10 */ /* 0x042fe4000ff1e0ff */
[----:B--2---:R-:W-:-:S03]  /*03f0*/  IADD3 R6, P1, PT, R5, UR10, RZ ;  /* 0x0000000a05067c10 */ /* 0x004fc6000ff3e0ff */
[----:B------:R-:W-:Y:S02]  /*0400*/  IMAD.X R5, RZ, RZ, UR9, P0 ;  /* 0x00000009ff057e24 */ /* 0x000fe400080e06ff */
[----:B------:R-:W-:Y:S02]  /*0410*/  IMAD.X R7, RZ, RZ, UR11, P1 ;  /* 0x0000000bff077e24 */ /* 0x000fe400088e06ff */
[----:B-----5:R-:W-:Y:S01]  /*0420*/  FMUL R0, R2, 255 ;  /* 0x437f000002007820 */ /* 0x020fe20000400000 */
[----:B------:R-:W-:-:S03]  /*0430*/  FMUL R8, R3, 255 ;  /* 0x437f000003087820 */ /* 0x000fc60000400000 */
[----:B------:R-:W0:Y:S08]  /*0440*/  F2I.TRUNC.NTZ R9, R0 ;  /* 0x0000000000097305 */ /* 0x000e30000020f100 */
[----:B------:R-:W1:Y:S01]  /*0450*/  F2I.TRUNC.NTZ R11, R8 ;  /* 0x00000008000b7305 */ /* 0x000e62000020f100 */
[----:B0-----:R-:W-:Y:S04]  /*0460*/  STG.E.U8 desc[UR6][R4.64], R9 ;  /* 0x0000000904007986 */ /* 0x001fe8000c101106 */
[----:B-1----:R-:W-:Y:S01]  /*0470*/  STG.E.U8 desc[UR6][R6.64], R11 ;  /* 0x0000000b06007986 */ /* 0x002fe2000c101106 */
[----:B------:R-:W-:Y:S05]  /*0480*/  EXIT ;  /* 0x000000000000794d */ /* 0x000fea0003800000 */
        .weak           $__internal_0_$__cuda_sm3x_div_rn_noftz_f32_slowpath
        .type           $__internal_0_$__cuda_sm3x_div_rn_noftz_f32_slowpath,@function
        .size           $__internal_0_$__cuda_sm3x_div_rn_noftz_f32_slowpath,(.L_x_17 - $__internal_0_$__cuda_sm3x_div_rn_noftz_f32_slowpath)
$__internal_0_$__cuda_sm3x_div_rn_noftz_f32_slowpath:
[----:B------:R-:W-:Y:S01]  /*0490*/  SHF.R.U32.HI R8, RZ, 0x17, R3 ;  /* 0x00000017ff087819 */ /* 0x000fe20000011603 */
[----:B------:R-:W-:Y:S01]  /*04a0*/  BSSY.RECONVERGENT B1, `(.L_x_5) ;  /* 0x0000062000017945 */ /* 0x000fe20003800200 */
[----:B------:R-:W-:Y:S02]  /*04b0*/  SHF.R.U32.HI R7, RZ, 0x17, R0 ;  /* 0x00000017ff077819 */ /* 0x000fe40000011600 */
[----:B------:R-:W-:Y:S02]  /*04c0*/  LOP3.LUT R12, R8, 0xff, RZ, 0xc0, !PT ;  /* 0x000000ff080c7812 */ /* 0x000fe400078ec0ff */
[----:B------:R-:W-:-:S03]  /*04d0*/  LOP3.LUT R10, R7, 0xff, RZ, 0xc0, !PT ;  /* 0x000000ff070a7812 */ /* 0x000fc600078ec0ff */
[----:B------:R-:W-:Y:S02]  /*04e0*/  VIADD R9, R12, 0xffffffff ;  /* 0xffffffff0c097836 */ /* 0x000fe40000000000 */
[----:B------:R-:W-:-:S03]  /*04f0*/  VIADD R8, R10, 0xffffffff ;  /* 0xffffffff0a087836 */ /* 0x000fc60000000000 */
[----:B------:R-:W-:-:S04]  /*0500*/  ISETP.GT.U32.AND P0, PT, R9, 0xfd, PT ;  /* 0x000000fd0900780c */ /* 0x000fc80003f04070 */
[----:B------:R-:W-:-:S13]  /*0510*/  ISETP.GT.U32.OR P0, PT, R8, 0xfd, P0 ;  /* 0x000000fd0800780c */ /* 0x000fda0000704470 */
[----:B------:R-:W-:Y:S01]  /*0520*/  @!P0 IMAD.MOV.U32 R7, RZ, RZ, RZ ;  /* 0x000000ffff078224 */ /* 0x000fe200078e00ff */
[----:B------:R-:W-:Y:S06]  /*0530*/  @!P0 BRA `(.L_x_6) ;  /* 0x00000000005c8947 */ /* 0x000fec0003800000 */
[----:B------:R-:W-:Y:S02]  /*0540*/  FSETP.GTU.FTZ.AND P0, PT, |R0|, +INF , PT ;  /* 0x7f8000000000780b */ /* 0x000fe40003f1c200 */
[----:B------:R-:W-:-:S04]  /*0550*/  FSETP.GTU.FTZ.AND P1, PT, |R3|, +INF , PT ;  /* 0x7f8000000300780b */ /* 0x000fc80003f3c200 */
[----:B------:R-:W-:-:S13]  /*0560*/  PLOP3.LUT P0, PT, P0, P1, PT, 0xf8, 0x8f ;  /* 0x00000000008f781c */ /* 0x000fda0000703f70 */
[----:B------:R-:W-:Y:S05]  /*0570*/  @P0 BRA `(.L_x_7) ;  /* 0x00000004004c0947 */ /* 0x000fea0003800000 */
[----:B------:R-:W-:-:S13]  /*0580*/  LOP3.LUT P0, RZ, R3, 0x7fffffff, R0, 0xc8, !PT ;  /* 0x7fffffff03ff7812 */ /* 0x000fda000780c800 */
[----:B------:R-:W-:Y:S05]  /*0590*/  @!P0 BRA `(.L_x_8) ;  /* 0x00000004003c8947 */ /* 0x000fea0003800000 */
[C---:B------:R-:W-:Y:S02]  /*05a0*/  FSETP.NEU.FTZ.AND P2, PT, |R0|.reuse, +INF , PT ;  /* 0x7f8000000000780b */ /* 0x040fe40003f5d200 */
[----:B------:R-:W-:Y:S02]  /*05b0*/  FSETP.NEU.FTZ.AND P1, PT, |R3|, +INF , PT ;  /* 0x7f8000000300780b */ /* 0x000fe40003f3d200 */
[----:B------:R-:W-:-:S11]  /*05c0*/  FSETP.NEU.FTZ.AND P0, PT, |R0|, +INF , PT ;  /* 0x7f8000000000780b */ /* 0x000fd60003f1d200 */
[----:B------:R-:W-:Y:S05]  /*05d0*/  @!P1 BRA !P2, `(.L_x_8) ;  /* 0x00000004002c9947 */ /* 0x000fea0005000000 */
[----:B------:R-:W-:-:S04]  /*05e0*/  LOP3.LUT P2, RZ, R0, 0x7fffffff, RZ, 0xc0, !PT ;  /* 0x7fffffff00ff7812 */ /* 0x000fc8000784c0ff */
[----:B------:R-:W-:-:S13]  /*05f0*/  PLOP3.LUT P1, PT, P1, P2, PT, 0x2f, 0xf2 ;  /* 0x0000000000f2781c */ /* 0x000fda0000f24577 */
[----:B------:R-:W-:Y:S05]  /*0600*/  @P1 BRA `(.L_x_9) ;  /* 0x0000000400181947 */ /* 0x000fea0003800000 */
[----:B------:R-:W-:-:S04]  /*0610*/  LOP3.LUT P1, RZ, R3, 0x7fffffff, RZ, 0xc0, !PT ;  /* 0x7fffffff03ff7812 */ /* 0x000fc8000782c0ff */
[----:B------:R-:W-:-:S13]  /*0620*/  PLOP3.LUT P0, PT, P0, P1, PT, 0x2f, 0xf2 ;  /* 0x0000000000f2781c */ /* 0x000fda0000702577 */
[----:B------:R-:W-:Y:S05]  /*0630*/  @P0 BRA `(.L_x_10) ;  /* 0x0000000400000947 */ /* 0x000fea0003800000 */
[----:B------:R-:W-:Y:S02]  /*0640*/  ISETP.GE.AND P0, PT, R8, RZ, PT ;  /* 0x000000ff0800720c */ /* 0x000fe40003f06270 */
[----:B------:R-:W-:-:S11]  /*0650*/  ISETP.GE.AND P1, PT, R9, RZ, PT ;  /* 0x000000ff0900720c */ /* 0x000fd60003f26270 */
[----:B------:R-:W-:Y:S02]  /*0660*/  @P0 IMAD.MOV.U32 R7, RZ, RZ, RZ ;  /* 0x000000ffff070224 */ /* 0x000fe400078e00ff */
[----:B------:R-:W-:Y:S01]  /*0670*/  @!P0 FFMA R0, R0, 1.84467440737095516160e+19, RZ ;  /* 0x5f80000000008823 */ /* 0x000fe200000000ff */
[----:B------:R-:W-:Y:S02]  /*0680*/  @!P0 IMAD.MOV.U32 R7, RZ, RZ, -0x40 ;  /* 0xffffffc0ff078424 */ /* 0x000fe400078e00ff */
[----:B------:R-:W-:Y:S02]  /*0690*/  @!P1 FFMA R3, R3, 1.84467440737095516160e+19, RZ ;  /* 0x5f80000003039823 */ /* 0x000fe400000000ff */
[----:B------:R-:W-:-:S07]  /*06a0*/  @!P1 VIADD R7, R7, 0x40 ;  /* 0x0000004007079836 */ /* 0x000fce0000000000 */
.L_x_6:
[----:B------:R-:W-:Y:S01]  /*06b0*/  LEA R8, R12, 0xc0800000, 0x17 ;  /* 0xc08000000c087811 */ /* 0x000fe200078eb8ff */
[----:B------:R-:W-:Y:S04]  /*06c0*/  BSSY.RECONVERGENT B2, `(.L_x_11) ;  /* 0x0000036000027945 */ /* 0x000fe80003800200 */
[----:B------:R-:W-:Y:S02]  /*06d0*/  IMAD.IADD R8, R3, 0x1, -R8 ;  /* 0x0000000103087824 */ /* 0x000fe400078e0a08 */
[----:B------:R-:W-:Y:S02]  /*06e0*/  VIADD R3, R10, 0xffffff81 ;  /* 0xffffff810a037836 */ /* 0x000fe40000000000 */
[----:B------:R0:W1:Y:S01]  /*06f0*/  MUFU.RCP R9, R8 ;  /* 0x0000000800097308 */ /* 0x0000620000001000 */
[----:B------:R-:W-:Y:S01]  /*0700*/  FADD.FTZ R11, -R8, -RZ ;  /* 0x800000ff080b7221 */ /* 0x000fe20000010100 */
[C---:B------:R-:W-:Y:S01]  /*0710*/  IMAD R0, R3.reuse, -0x800000, R0 ;  /* 0xff80000003007824 */ /* 0x040fe200078e0200 */
[----:B0-----:R-:W-:-:S05]  /*0720*/  IADD3 R8, PT, PT, R3, 0x7f, -R12 ;  /* 0x0000007f03087810 */ /* 0x001fca0007ffe80c */
[----:B------:R-:W-:Y:S02]  /*0730*/  IMAD.IADD R8, R8, 0x1, R7 ;  /* 0x0000000108087824 */ /* 0x000fe400078e0207 */
[----:B-1----:R-:W-:-:S04]  /*0740*/  FFMA R10, R9, R11, 1 ;  /* 0x3f800000090a7423 */ /* 0x002fc8000000000b */
[----:B------:R-:W-:-:S04]  /*0750*/  FFMA R14, R9, R10, R9 ;  /* 0x0000000a090e7223 */ /* 0x000fc80000000009 */
[----:B------:R-:W-:-:S04]  /*0760*/  FFMA R9, R0, R14, RZ ;  /* 0x0000000e00097223 */ /* 0x000fc800000000ff */
[----:B------:R-:W-:-:S04]  /*0770*/  FFMA R10, R11, R9, R0 ;  /* 0x000000090b0a7223 */ /* 0x000fc80000000000 */
[----:B------:R-:W-:-:S04]  /*0780*/  FFMA R9, R14, R10, R9 ;  /* 0x0000000a0e097223 */ /* 0x000fc80000000009 */
[----:B------:R-:W-:-:S04]  /*0790*/  FFMA R10, R11, R9, R0 ;  /* 0x000000090b0a7223 */ /* 0x000fc80000000000 */
[----:B------:R-:W-:-:S05]  /*07a0*/  FFMA R0, R14, R10, R9 ;  /* 0x0000000a0e007223 */ /* 0x000fca0000000009 */
[----:B------:R-:W-:-:S04]  /*07b0*/  SHF.R.U32.HI R3, RZ, 0x17, R0 ;  /* 0x00000017ff037819 */ /* 0x000fc80000011600 */
[----:B------:R-:W-:-:S05]  /*07c0*/  LOP3.LUT R3, R3, 0xff, RZ, 0xc0, !PT ;  /* 0x000000ff03037812 */ /* 0x000fca00078ec0ff */
[----:B------:R-:W-:-:S04]  /*07d0*/  IMAD.IADD R11, R3, 0x1, R8 ;  /* 0x00000001030b7824 */ /* 0x000fc800078e0208 */
[----:B------:R-:W-:-:S05]  /*07e0*/  VIADD R3, R11, 0xffffffff ;  /* 0xffffffff0b037836 */ /* 0x000fca0000000000 */
[----:B------:R-:W-:-:S13]  /*07f0*/  ISETP.GE.U32.AND P0, PT, R3, 0xfe, PT ;  /* 0x000000fe0300780c */ /* 0x000fda0003f06070 */
[----:B------:R-:W-:Y:S05]  /*0800*/  @!P0 BRA `(.L_x_12) ;  /* 0x0000000000808947 */ /* 0x000fea0003800000 */
[----:B------:R-:W-:-:S13]  /*0810*/  ISETP.GT.AND P0, PT, R11, 0xfe, PT ;  /* 0x000000fe0b00780c */ /* 0x000fda0003f04270 */
[----:B------:R-:W-:Y:S05]  /*0820*/  @P0 BRA `(.L_x_13) ;  /* 0x00000000006c0947 */ /* 0x000fea0003800000 */
[----:B------:R-:W-:-:S13]  /*0830*/  ISETP.GE.AND P0, PT, R11, 0x1, PT ;  /* 0x000000010b00780c */ /* 0x000fda0003f06270 */
[----:B------:R-:W-:Y:S05]  /*0840*/  @P0 BRA `(.L_x_14) ;  /* 0x0000000000740947 */ /* 0x000fea0003800000 */
[----:B------:R-:W-:Y:S02]  /*0850*/  ISETP.GE.AND P0, PT, R11, -0x18, PT ;  /* 0xffffffe80b00780c */ /* 0x000fe40003f06270 */
[----:B------:R-:W-:-:S11]  /*0860*/  LOP3.LUT R0, R0, 0x80000000, RZ, 0xc0, !PT ;  /* 0x8000000000007812 */ /* 0x000fd600078ec0ff */
[----:B------:R-:W-:Y:S05]  /*0870*/  @!P0 BRA `(.L_x_14) ;  /* 0x0000000000688947 */ /* 0x000fea0003800000 */
[CCC-:B------:R-:W-:Y:S01]  /*0880*/  FFMA.RZ R3, R14.reuse, R10.reuse, R9.reuse ;  /* 0x0000000a0e037223 */ /* 0x1c0fe2000000c009 */
[CCC-:B------:R-:W-:Y:S01]  /*0890*/  FFMA.RM R8, R14.reuse, R10.reuse, R9.reuse ;  /* 0x0000000a0e087223 */ /* 0x1c0fe20000004009 */
[C---:B------:R-:W-:Y:S02]  /*08a0*/  ISETP.NE.AND P2, PT, R11.reuse, RZ, PT ;  /* 0x000000ff0b00720c */ /* 0x040fe40003f45270 */
[----:B------:R-:W-:Y:S02]  /*08b0*/  ISETP.NE.AND P1, PT, R11, RZ, PT ;  /* 0x000000ff0b00720c */ /* 0x000fe40003f25270 */
[----:B------:R-:W-:Y:S01]  /*08c0*/  LOP3.LUT R7, R3, 0x7fffff, RZ, 0xc0, !PT ;  /* 0x007fffff03077812 */ /* 0x000fe200078ec0ff */
[----:B------:R-:W-:Y:S01]  /*08d0*/  FFMA.RP R3, R14, R10, R9 ;  /* 0x0000000a0e037223 */ /* 0x000fe20000008009 */
[----:B------:R-:W-:Y:S02]  /*08e0*/  VIADD R10, R11, 0x20 ;  /* 0x000000200b0a7836 */ /* 0x000fe40000000000 */
[----:B------:R-:W-:Y:S01]  /*08f0*/  LOP3.LUT R7, R7, 0x800000, RZ, 0xfc, !PT ;  /* 0x0080000007077812 */ /* 0x000fe200078efcff */
[----:B------:R-:W-:Y:S01]  /*0900*/  IMAD.MOV R9, RZ, RZ, -R11 ;  /* 0x000000ffff097224 */ /* 0x000fe200078e0a0b */
[----:B------:R-:W-:-:S02]  /*0910*/  FSETP.NEU.FTZ.AND P0, PT, R3, R8, PT ;  /* 0x000000080300720b */ /* 0x000fc40003f1d000 */
[----:B------:R-:W-:Y:S02]  /*0920*/  SHF.L.U32 R10, R7, R10, RZ ;  /* 0x0000000a070a7219 */ /* 0x000fe400000006ff */
[----:B------:R-:W-:Y:S02]  /*0930*/  SEL R8, R9, RZ, P2 ;  /* 0x000000ff09087207 */ /* 0x000fe40001000000 */
[----:B------:R-:W-:Y:S02]  /*0940*/  ISETP.NE.AND P1, PT, R10, RZ, P1 ;  /* 0x000000ff0a00720c */ /* 0x000fe40000f25270 */
[----:B------:R-:W-:Y:S02]  /*0950*/  SHF.R.U32.HI R8, RZ, R8, R7 ;  /* 0x00000008ff087219 */ /* 0x000fe40000011607 */
[----:B------:R-:W-:Y:S02]  /*0960*/  PLOP3.LUT P0, PT, P0, P1, PT, 0xf8, 0x8f ;  /* 0x00000000008f781c */ /* 0x000fe40000703f70 */
[----:B------:R-:W-:-:S02]  /*0970*/  SHF.R.U32.HI R10, RZ, 0x1, R8 ;  /* 0x00000001ff0a7819 */ /* 0x000fc40000011608 */
[----:B------:R-:W-:-:S04]  /*0980*/  SEL R3, RZ, 0x1, !P0 ;  /* 0x00000001ff037807 */ /* 0x000fc80004000000 */
[----:B------:R-:W-:-:S04]  /*0990*/  LOP3.LUT R3, R3, 0x1, R10, 0xf8, !PT ;  /* 0x0000000103037812 */ /* 0x000fc800078ef80a */
[----:B------:R-:W-:-:S05]  /*09a0*/  LOP3.LUT R3, R3, R8, RZ, 0xc0, !PT ;  /* 0x0000000803037212 */ /* 0x000fca00078ec0ff */
[----:B------:R-:W-:-:S05]  /*09b0*/  IMAD.IADD R3, R10, 0x1, R3 ;  /* 0x000000010a037824 */ /* 0x000fca00078e0203 */
[----:B------:R-:W-:Y:S01]  /*09c0*/  LOP3.LUT R0, R3, R0, RZ, 0xfc, !PT ;  /* 0x0000000003007212 */ /* 0x000fe200078efcff */
[----:B------:R-:W-:Y:S06]  /*09d0*/  BRA `(.L_x_14) ;  /* 0x0000000000107947 */ /* 0x000fec0003800000 */
.L_x_13:
[----:B------:R-:W-:-:S04]  /*09e0*/  LOP3.LUT R0, R0, 0x80000000, RZ, 0xc0, !PT ;  /* 0x8000000000007812 */ /* 0x000fc800078ec0ff */
[----:B------:R-:W-:Y:S01]  /*09f0*/  LOP3.LUT R0, R0, 0x7f800000, RZ, 0xfc, !PT ;  /* 0x7f80000000007812 */ /* 0x000fe200078efcff */
[----:B------:R-:W-:Y:S06]  /*0a00*/  BRA `(.L_x_14) ;  /* 0x0000000000047947 */ /* 0x000fec0003800000 */
.L_x_12:
[----:B------:R-:W-:-:S07]  /*0a10*/  IMAD R0, R8, 0x800000, R0 ;  /* 0x0080000008007824 */ /* 0x000fce00078e0200 */
.L_x_14:
[----:B------:R-:W-:Y:S05]  /*0a20*/  BSYNC.RECONVERGENT B2 ;  /* 0x0000000000027941 */ /* 0x000fea0003800200 */
.L_x_11:
[----:B------:R-:W-:Y:S05]  /*0a30*/  BRA `(.L_x_15) ;  /* 0x0000000000207947 */ /* 0x000fea0003800000 */
.L_x_10:
[----:B------:R-:W-:-:S04]  /*0a40*/  LOP3.LUT R0, R3, 0x80000000, R0, 0x48, !PT ;  /* 0x8000000003007812 */ /* 0x000fc800078e4800 */
[----:B------:R-:W-:Y:S01]  /*0a50*/  LOP3.LUT R0, R0, 0x7f800000, RZ, 0xfc, !PT ;  /* 0x7f80000000007812 */ /* 0x000fe200078efcff */
[----:B------:R-:W-:Y:S06]  /*0a60*/  BRA `(.L_x_15) ;  /* 0x0000000000147947 */ /* 0x000fec0003800000 */
.L_x_9:
[----:B------:R-:W-:Y:S01]  /*0a70*/  LOP3.LUT R0, R3, 0x80000000, R0, 0x48, !PT ;  /* 0x8000000003007812 */ /* 0x000fe200078e4800 */
[----:B------:R-:W-:Y:S06]  /*0a80*/  BRA `(.L_x_15) ;  /* 0x00000000000c7947 */ /* 0x000fec0003800000 */
.L_x_8:
[----:B------:R-:W0:Y:S01]  /*0a90*/  MUFU.RSQ R0, -QNAN ;  /* 0xffc0000000007908 */ /* 0x000e220000001400 */
[----:B------:R-:W-:Y:S05]  /*0aa0*/  BRA `(.L_x_15) ;  /* 0x0000000000047947 */ /* 0x000fea0003800000 */
.L_x_7:
[----:B------:R-:W-:-:S07]  /*0ab0*/  FADD.FTZ R0, R0, R3 ;  /* 0x0000000300007221 */ /* 0x000fce0000010000 */
.L_x_15:
[----:B------:R-:W-:Y:S05]  /*0ac0*/  BSYNC.RECONVERGENT B1 ;  /* 0x0000000000017941 */ /* 0x000fea0003800200 */
.L_x_5:
[----:B------:R-:W-:-:S04]  /*0ad0*/  IMAD.MOV.U32 R7, RZ, RZ, 0x0 ;  /* 0x00000000ff077424 */ /* 0x000fc800078e00ff */
[----:B0-----:R-:W-:Y:S05]  /*0ae0*/  RET.REL.NODEC R6 `(GstNvJpegEncConvertMain) ;  /* 0xfffffff406447950 */ /* 0x001fea0003c3ffff */
.L_x_16:
[----:B------:R-:W-:-:S00]  /*0af0*/  BRA `(.L_x_16) ;  /* 0xfffffffc00fc7947 */ /* 0x000fc0000383ffff */
[----:B------:R-:W-:-:S00]  /*0b00*/  NOP ;  /* 0x0000000000007918 */ /* 0x000fc00000000000 */
[----:B------:R-:W-:-:S00]  /*0b10*/  NOP ;  /* 0x0000000000007918 */ /* 0x000fc00000000000 */
[----:B------:R-:W-:-:S00]  /*0b20*/  NOP ;  /* 0x0000000000007918 */ /* 0x000fc00000000000 */
[----:B------:R-:W-:-:S00]  /*0b30*/  NOP ;  /* 0x0000000000007918 */ /* 0x000fc00000000000 */
[----:B------:R-:W-:-:S00]  /*0b40*/  NOP ;  /* 0x0000000000007918 */ /* 0x000fc00000000000 */
[----:B------:R-:W-:-:S00]  /*0b50*/  NOP ;  /* 0x0000000000007918 */ /* 0x000fc00000000000 */
[----:B------:R-:W-:-:S00]  /*0b60*/  NOP ;  /* 0x0000000000007918 */ /* 0x000fc00000000000 */
[----:B------:R-:W-:-:S00]  /*0b70*/  NOP ;  /* 0x0000000000007918 */ /* 0x000fc00000000000 */
.L_x_17:


//--------------------- .nv.shared.reserved.0     --------------------------
	.section	.nv.shared.reserved.0,"aw",@nobits
	.weak		__nv_reservedSMEM_offset_0_alias
	.size		__nv_reservedSMEM_offset_0_alias, 0, 64
	.other		__nv_reservedSMEM_offset_0_alias,@"STO_CUDA_RESERVED_SHARED STV_DEFAULT"
__nv_reservedSMEM_offset_0_alias:
	.zero		0
	.zero		64


//--------------------- .nv.constant0.GstNvJpegEncConvertMain --------------------------
	.section	.nv.constant0.GstNvJpegEncConvertMain,"a",@progbits
	.sectionflags	@""
	.align	4
.nv.constant0.GstNvJpegEncConvertMain:
	.zero		932


//--------------------- SYMBOLS --------------------------

	.type		.nv.reservedSmem.offset0,@object
	.size		.nv.reservedSmem.offset0,0x4
